	.headerflags	@"EF_CUDA_TEXMODE_UNIFIED EF_CUDA_64BIT_ADDRESS EF_CUDA_ACCELERATORS EF_CUDA_SM90 EF_CUDA_VIRTUAL_SM(EF_CUDA_SM90)"
	.elftype	@"ET_EXEC"


//--------------------- .nv.info                  --------------------------
	.section	.nv.info,"",@"SHT_CUDA_INFO"
	.align	4


	//----- nvinfo : EIATTR_REGCOUNT
	.align		4
        /*0000*/ 	.byte	0x04, 0x2f
        /*0002*/ 	.short	(.L_1 - .L_0)
	.align		4
.L_0:
        /*0004*/ 	.word	index@(triton_poi_fused_convolution_relu_threshold_backward_44)
        /*0008*/ 	.word	0x0000000c


	//----- nvinfo : EIATTR_MIN_STACK_SIZE
	.align		4
.L_1:
        /*000c*/ 	.byte	0x04, 0x12
        /*000e*/ 	.short	(.L_3 - .L_2)
	.align		4
.L_2:
        /*0010*/ 	.word	index@(triton_poi_fused_convolution_relu_threshold_backward_44)
        /*0014*/ 	.word	0x00000000


	//----- nvinfo : EIATTR_FRAME_SIZE
	.align		4
.L_3:
        /*0018*/ 	.byte	0x04, 0x11
        /*001a*/ 	.short	(.L_5 - .L_4)
	.align		4
.L_4:
        /*001c*/ 	.word	index@(triton_poi_fused_convolution_relu_threshold_backward_44)
        /*0020*/ 	.word	0x00000000


	//----- nvinfo : EIATTR_MIN_STACK_SIZE
	.align		4
.L_5:
        /*0024*/ 	.byte	0x04, 0x12
        /*0026*/ 	.short	(.L_7 - .L_6)
	.align		4
.L_6:
        /*0028*/ 	.word	index@(triton_poi_fused_convolution_relu_threshold_backward_44)
        /*002c*/ 	.word	0x00000000
.L_7:


//--------------------- .nv.info.triton_poi_fused_convolution_relu_threshold_backward_44 --------------------------
	.section	.nv.info.triton_poi_fused_convolution_relu_threshold_backward_44,"",@"SHT_CUDA_INFO"
	.sectionflags	@""
	.align	4


	//----- nvinfo : EIATTR_CUDA_API_VERSION
	.align		4
        /*0000*/ 	.byte	0x04, 0x37
        /*0002*/ 	.short	(.L_9 - .L_8)
.L_8:
        /*0004*/ 	.word	0x0000007c


	//----- nvinfo : EIATTR_KPARAM_INFO
	.align		4
.L_9:
        /*0008*/ 	.byte	0x04, 0x17
        /*000a*/ 	.short	(.L_11 - .L_10)
.L_10:
        /*000c*/ 	.word	0x00000000
        /*0010*/ 	.short	0x0003
        /*0012*/ 	.short	0x0018
        /*0014*/ 	.byte	0x00, 0xf0, 0x11, 0x00


	//----- nvinfo : EIATTR_KPARAM_INFO
	.align		4
.L_11:
        /*0018*/ 	.byte	0x04, 0x17
        /*001a*/ 	.short	(.L_13 - .L_12)
.L_12:
        /*001c*/ 	.word	0x00000000
        /*0020*/ 	.short	0x0002
        /*0022*/ 	.short	0x0010
        /*0024*/ 	.byte	0x00, 0xf4, 0x21, 0x00


	//----- nvinfo : EIATTR_KPARAM_INFO
	.align		4
.L_13:
        /*0028*/ 	.byte	0x04, 0x17
        /*002a*/ 	.short	(.L_15 - .L_14)
.L_14:
        /*002c*/ 	.word	0x00000000
        /*0030*/ 	.short	0x0001
        /*0032*/ 	.short	0x0008
        /*0034*/ 	.byte	0x00, 0xf4, 0x21, 0x00


	//----- nvinfo : EIATTR_KPARAM_INFO
	.align		4
.L_15:
        /*0038*/ 	.byte	0x04, 0x17
        /*003a*/ 	.short	(.L_17 - .L_16)
.L_16:
        /*003c*/ 	.word	0x00000000
        /*0040*/ 	.short	0x0000
        /*0042*/ 	.short	0x0000
        /*0044*/ 	.byte	0x00, 0xf4, 0x21, 0x00


	//----- nvinfo : EIATTR_SPARSE_MMA_MASK
	.align		4
.L_17:
        /*0048*/ 	.byte	0x03, 0x50
        /*004a*/ 	.short	0x0000


	//----- nvinfo : EIATTR_MAXREG_COUNT
	.align		4
        /*004c*/ 	.byte	0x03, 0x1b
        /*004e*/ 	.short	0x00ff


	//----- nvinfo : EIATTR_EXIT_INSTR_OFFSETS
	.align		4
        /*0050*/ 	.byte	0x04, 0x1c
        /*0052*/ 	.short	(.L_19 - .L_18)


	//   ....[0]....
.L_18:
        /*0054*/ 	.word	0x00000210


	//----- nvinfo : EIATTR_REQNTID
	.align		4
.L_19:
        /*0058*/ 	.byte	0x04, 0x10
        /*005a*/ 	.short	(.L_21 - .L_20)
.L_20:
        /*005c*/ 	.word	0x00000080
        /*0060*/ 	.word	0x00000001
        /*0064*/ 	.word	0x00000001


	//----- nvinfo : EIATTR_CBANK_PARAM_SIZE
	.align		4
.L_21:
        /*0068*/ 	.byte	0x03, 0x19
        /*006a*/ 	.short	0x001c


	//----- nvinfo : EIATTR_PARAM_CBANK
	.align		4
        /*006c*/ 	.byte	0x04, 0x0a
        /*006e*/ 	.short	(.L_23 - .L_22)
	.align		4
.L_22:
        /*0070*/ 	.word	index@(.nv.constant0.triton_poi_fused_convolution_relu_threshold_backward_44)
        /*0074*/ 	.short	0x0210
        /*0076*/ 	.short	0x001c


	//----- nvinfo : EIATTR_SW_WAR
	.align		4
.L_23:
        /*0078*/ 	.byte	0x04, 0x36
        /*007a*/ 	.short	(.L_25 - .L_24)
.L_24:
        /*007c*/ 	.word	0x00000008
.L_25:


//--------------------- .nv.callgraph             --------------------------
	.section	.nv.callgraph,"",@"SHT_CUDA_CALLGRAPH"
	.align	4
	.sectionentsize	8
	.align		4
        /*0000*/ 	.word	0x00000000
	.align		4
        /*0004*/ 	.word	0xffffffff
	.align		4
        /*0008*/ 	.word	0x00000000
	.align		4
        /*000c*/ 	.word	0xfffffffe
	.align		4
        /*0010*/ 	.word	0x00000000
	.align		4
        /*0014*/ 	.word	0xfffffffd
	.align		4
        /*0018*/ 	.word	0x00000000
	.align		4
        /*001c*/ 	.word	0xfffffffc


//--------------------- .text.triton_poi_fused_convolution_relu_threshold_backward_44 --------------------------
	.section	.text.triton_poi_fused_convolution_relu_threshold_backward_44,"ax",@progbits
	.align	128
        .global         triton_poi_fused_convolution_relu_threshold_backward_44
        .type           triton_poi_fused_convolution_relu_threshold_backward_44,@function
        .size           triton_poi_fused_convolution_relu_threshold_backward_44,(.L_x_1 - triton_poi_fused_convolution_relu_threshold_backward_44)
        .other          triton_poi_fused_convolution_relu_threshold_backward_44,@"STO_CUDA_ENTRY STV_DEFAULT"
triton_poi_fused_convolution_relu_threshold_backward_44:
.text.triton_poi_fused_convolution_relu_threshold_backward_44:
[----:B------:R-:W-:Y:S01]  /*0000*/  LDC R1, c[0x0][0x28] ;  /* 0x00000a00ff017b82 */ /* 0x000fe20000000800 */
[----:B------:R-:W1:Y:S07]  /*0010*/  S2R R0, SR_TID.X ;  /* 0x0000000000007919 */ /* 0x000e6e0000002100 */
[----:B------:R-:W2:Y:S01]  /*0020*/  LDC.64 R2, c[0x0][0x210] ;  /* 0x00008400ff027b82 */ /* 0x000ea20000000a00 */
[----:B------:R-:W-:Y:S01]  /*0030*/  ULDC.64 UR4, c[0x0][0x208] ;  /* 0x0000820000047ab9 */ /* 0x000fe20000000a00 */
[----:B------:R-:W-:Y:S01]  /*0040*/  ULDC.64 UR6, c[0x0][0x220] ;  /* 0x0000880000067ab9 */ /* 0x000fe20000000a00 */
[----:B------:R-:W3:Y:S05]  /*0050*/  S2R R7, SR_CTAID.X ;  /* 0x0000000000077919 */ /* 0x000eea0000002500 */
[----:B------:R-:W4:Y:S01]  /*0060*/  LDC.64 R4, c[0x0][0x218] ;  /* 0x00008600ff047b82 */ /* 0x000f220000000a00 */
[----:B-1----:R-:W-:Y:S01]  /*0070*/  IMAD.SHL.U32 R0, R0, 0x2, RZ ;  /* 0x0000000200007824 */ /* 0x002fe200078e00ff */
[----:B---3--:R-:W-:-:S04]  /*0080*/  SHF.R.S32.HI R6, RZ, 0x17, R7 ;  /* 0x00000017ff067819 */ /* 0x008fc80000011407 */
[----:B------:R-:W-:-:S05]  /*0090*/  LOP3.LUT R0, R0, 0xfe, RZ, 0xc0, !PT ;  /* 0x000000fe00007812 */ /* 0x000fca00078ec0ff */
[----:B------:R-:W-:Y:S01]  /*00a0*/  IMAD R7, R7, 0x100, R0 ;  /* 0x0000010007077824 */ /* 0x000fe200078e0200 */
[----:B------:R-:W-:-:S03]  /*00b0*/  SGXT R0, R6, 0x1 ;  /* 0x000000010600781a */ /* 0x000fc60000000200 */
[----:B--2---:R-:W-:Y:S01]  /*00c0*/  IMAD.WIDE R2, R7, 0x4, R2 ;  /* 0x0000000407027825 */ /* 0x004fe200078e0202 */
[----:B------:R-:W-:-:S04]  /*00d0*/  LEA.HI R0, R0, R7, RZ, 0x6 ;  /* 0x0000000700007211 */ /* 0x000fc800078f30ff */
[----:B------:R-:W-:Y:S01]  /*00e0*/  LOP3.LUT R0, R0, 0xffffffc0, RZ, 0xc0, !PT ;  /* 0xffffffc000007812 */ /* 0x000fe200078ec0ff */
[----:B------:R-:W2:Y:S04]  /*00f0*/  LDG.E.64 R2, desc[UR4][R2.64] ;  /* 0x0000000402027981 */ /* 0x000ea8000c1e1b00 */
[----:B------:R-:W-:-:S04]  /*0100*/  IMAD.IADD R9, R7, 0x1, -R0 ;  /* 0x0000000107097824 */ /* 0x000fc800078e0a00 */
[----:B----4-:R-:W-:-:S06]  /*0110*/  IMAD.WIDE R4, R9, 0x4, R4 ;  /* 0x0000000409047825 */ /* 0x010fcc00078e0204 */
[----:B------:R-:W2:Y:S02]  /*0120*/  LDG.E.EL.64 R4, desc[UR4][R4.64] ;  /* 0x0000000404047981 */ /* 0x000ea4000c2e1b00 */
[C---:B--2---:R-:W-:Y:S01]  /*0130*/  FADD R0, R2.reuse, R4 ;  /* 0x0000000402007221 */ /* 0x044fe20000000000 */
[C---:B------:R-:W-:Y:S01]  /*0140*/  FADD R6, R3.reuse, R5 ;  /* 0x0000000503067221 */ /* 0x040fe20000000000 */
[----:B------:R-:W-:Y:S02]  /*0150*/  FSETP.GEU.AND P1, PT, R2, -R4, PT ;  /* 0x800000040200720b */ /* 0x000fe40003f2e000 */
[----:B------:R-:W-:Y:S02]  /*0160*/  FSETP.GEU.AND P0, PT, R3, -R5, PT ;  /* 0x800000050300720b */ /* 0x000fe40003f0e000 */
[----:B------:R-:W-:Y:S02]  /*0170*/  FSEL R0, R0, RZ, P1 ;  /* 0x000000ff00007208 */ /* 0x000fe40000800000 */
[----:B------:R-:W-:-:S02]  /*0180*/  FSEL R6, R6, RZ, P0 ;  /* 0x000000ff06067208 */ /* 0x000fc40000000000 */
[----:B------:R-:W-:Y:S02]  /*0190*/  FSETP.GTU.AND P1, PT, R0, RZ, PT ;  /* 0x000000ff0000720b */ /* 0x000fe40003f2c000 */
[----:B------:R-:W-:Y:S02]  /*01a0*/  FSETP.GTU.AND P0, PT, R6, RZ, PT ;  /* 0x000000ff0600720b */ /* 0x000fe40003f0c000 */
[----:B------:R-:W-:Y:S02]  /*01b0*/  SEL R0, RZ, 0x1, P1 ;  /* 0x00000001ff007807 */ /* 0x000fe40000800000 */
[----:B------:R-:W-:Y:S02]  /*01c0*/  SEL R5, RZ, 0x100, P0 ;  /* 0x00000100ff057807 */ /* 0x000fe40000000000 */
[----:B------:R-:W-:-:S03]  /*01d0*/  IADD3 R2, P2, R7, UR6, RZ ;  /* 0x0000000607027c10 */ /* 0x000fc6000ff5e0ff */
[----:B------:R-:W-:Y:S01]  /*01e0*/  IMAD.IADD R5, R0, 0x1, R5 ;  /* 0x0000000100057824 */ /* 0x000fe200078e0205 */
[----:B------:R-:W-:-:S05]  /*01f0*/  LEA.HI.X.SX32 R3, R7, UR7, 0x1, P2 ;  /* 0x0000000707037c11 */ /* 0x000fca00090f0eff */
[----:B------:R-:W-:Y:S01]  /*0200*/  STG.E.U16 desc[UR4][R2.64], R5 ;  /* 0x0000000502007986 */ /* 0x000fe2000c101504 */
[----:B------:R-:W-:Y:S05]  /*0210*/  EXIT ;  /* 0x000000000000794d */ /* 0x000fea0003800000 */
.L_x_0:
[----:B------:R-:W-:-:S00]  /*0220*/  BRA `(.L_x_0) ;  /* 0xfffffffc00fc7947 */ /* 0x000fc0000383ffff */
[----:B------:R-:W-:-:S00]  /*0230*/  NOP ;  /* 0x0000000000007918 */ /* 0x000fc00000000000 */
        /* <DEDUP_REMOVED lines=12> */
.L_x_1:


//--------------------- .nv.constant0.triton_poi_fused_convolution_relu_threshold_backward_44 --------------------------
	.section	.nv.constant0.triton_poi_fused_convolution_relu_threshold_backward_44,"a",@progbits
	.sectionflags	@""
	.align	4
.nv.constant0.triton_poi_fused_convolution_relu_threshold_backward_44:
	.zero		556
